//
// Generated by NVIDIA NVVM Compiler
//
// Compiler Build ID: CL-36424714
// Cuda compilation tools, release 13.0, V13.0.88
// Based on NVVM 20.0.0
//

.version 9.0
.target sm_100
.address_size 64

	// .globl	_Z14_AFFINE_KERNELPiiS_iiiiiii

.visible .entry _Z14_AFFINE_KERNELPiiS_iiiiiii(
	.param .u64 .ptr .align 1 _Z14_AFFINE_KERNELPiiS_iiiiiii_param_0,
	.param .u32 _Z14_AFFINE_KERNELPiiS_iiiiiii_param_1,
	.param .u64 .ptr .align 1 _Z14_AFFINE_KERNELPiiS_iiiiiii_param_2,
	.param .u32 _Z14_AFFINE_KERNELPiiS_iiiiiii_param_3,
	.param .u32 _Z14_AFFINE_KERNELPiiS_iiiiiii_param_4,
	.param .u32 _Z14_AFFINE_KERNELPiiS_iiiiiii_param_5,
	.param .u32 _Z14_AFFINE_KERNELPiiS_iiiiiii_param_6,
	.param .u32 _Z14_AFFINE_KERNELPiiS_iiiiiii_param_7,
	.param .u32 _Z14_AFFINE_KERNELPiiS_iiiiiii_param_8,
	.param .u32 _Z14_AFFINE_KERNELPiiS_iiiiiii_param_9
)
{
	.reg .pred 	%p<7>;
	.reg .b32 	%r<28>;
	.reg .b64 	%rd<11>;

	ld.param.u64 	%rd1, [_Z14_AFFINE_KERNELPiiS_iiiiiii_param_0];
	ld.param.u64 	%rd2, [_Z14_AFFINE_KERNELPiiS_iiiiiii_param_2];
	ld.param.u32 	%r3, [_Z14_AFFINE_KERNELPiiS_iiiiiii_param_4];
	ld.param.u32 	%r6, [_Z14_AFFINE_KERNELPiiS_iiiiiii_param_5];
	ld.param.u32 	%r7, [_Z14_AFFINE_KERNELPiiS_iiiiiii_param_6];
	ld.param.u32 	%r4, [_Z14_AFFINE_KERNELPiiS_iiiiiii_param_7];
	ld.param.u32 	%r5, [_Z14_AFFINE_KERNELPiiS_iiiiiii_param_8];
	ld.param.u32 	%r8, [_Z14_AFFINE_KERNELPiiS_iiiiiii_param_9];
	mov.u32 	%r9, %nctaid.x;
	mov.u32 	%r10, %ntid.x;
	mov.u32 	%r11, %ctaid.x;
	mov.u32 	%r12, %tid.x;
	mad.lo.s32 	%r13, %r8, %r9, %r11;
	mad.lo.s32 	%r1, %r13, %r10, %r12;
	mov.u32 	%r14, %nctaid.y;
	mov.u32 	%r15, %ntid.y;
	mov.u32 	%r16, %ctaid.y;
	mov.u32 	%r17, %tid.y;
	mad.lo.s32 	%r18, %r8, %r14, %r16;
	mad.lo.s32 	%r2, %r18, %r15, %r17;
	setp.gt.s32 	%p1, %r6, %r1;
	setp.gt.s32 	%p2, %r1, %r7;
	or.pred  	%p3, %p1, %p2;
	@%p3 bra 	$L__BB0_3;
	setp.gt.s32 	%p4, %r4, %r2;
	setp.gt.s32 	%p5, %r2, %r5;
	or.pred  	%p6, %p4, %p5;
	@%p6 bra 	$L__BB0_3;
	cvta.to.global.u64 	%rd3, %rd2;
	add.s32 	%r19, %r1, 3;
	mul.lo.s32 	%r20, %r19, %r3;
	add.s32 	%r21, %r2, %r20;
	add.s32 	%r22, %r21, 4;
	mul.wide.s32 	%rd4, %r22, 4;
	add.s64 	%rd5, %rd3, %rd4;
	ld.global.u32 	%r23, [%rd5];
	cvta.to.global.u64 	%rd6, %rd1;
	mul.wide.s32 	%rd7, %r1, 4;
	add.s64 	%rd8, %rd6, %rd7;
	ld.global.u32 	%r24, [%rd8];
	add.s32 	%r25, %r24, %r23;
	mad.lo.s32 	%r26, %r3, -3, %r20;
	add.s32 	%r27, %r26, %r2;
	mul.wide.s32 	%rd9, %r27, 4;
	add.s64 	%rd10, %rd3, %rd9;
	st.global.u32 	[%rd10], %r25;
$L__BB0_3:
	ret;

}


// ===== COMPILED SASS (sm_100) =====

	.target	sm_100

	.elftype	@"ET_EXEC"


//--------------------- .note.nv.tkinfo           --------------------------
	.section	.note.nv.tkinfo,"",@"SHT_NOTE"
	.sectionflags	@"SHF_NOTE_NV_TKINFO"
	.tkinfo
        /*0018*/ 	.word	0x00000002
        /*0030*/ 	.string	""
        /*0030*/ 	.string	"ptxas"
        /*0030*/ 	.string	"Cuda compilation tools, release 13.0, V13.0.88"
        /*0030*/ 	.string	"Build cuda_13.0.r13.0/compiler.36424714_0"
        /*0030*/ 	.string	"-arch sm_100 -m 64 "



//--------------------- .note.nv.cuinfo           --------------------------
	.section	.note.nv.cuinfo,"",@"SHT_NOTE"
	.sectionflags	@"SHF_NOTE_NV_CUINFO"
        /*0018*/ 	.short	0x0002
        /*001a*/ 	.short	0x0064
        /*001c*/ 	.short	0x0082
	.zero		2


//--------------------- .nv.info                  --------------------------
	.section	.nv.info,"",@"SHT_CUDA_INFO"
	.align	4


	//----- nvinfo : EIATTR_REGCOUNT
	.align		4
        /*0000*/ 	.byte	0x04, 0x2f
        /*0002*/ 	.short	(.L_1 - .L_0)
	.align		4
.L_0:
        /*0004*/ 	.word	index@(_Z14_AFFINE_KERNELPiiS_iiiiiii)
        /*0008*/ 	.word	0x0000000e


	//----- nvinfo : EIATTR_FRAME_SIZE
	.align		4
.L_1:
        /*000c*/ 	.byte	0x04, 0x11
        /*000e*/ 	.short	(.L_3 - .L_2)
	.align		4
.L_2:
        /*0010*/ 	.word	index@(_Z14_AFFINE_KERNELPiiS_iiiiiii)
        /*0014*/ 	.word	0x00000000


	//----- nvinfo : EIATTR_MIN_STACK_SIZE
	.align		4
.L_3:
        /*0018*/ 	.byte	0x04, 0x12
        /*001a*/ 	.short	(.L_5 - .L_4)
	.align		4
.L_4:
        /*001c*/ 	.word	index@(_Z14_AFFINE_KERNELPiiS_iiiiiii)
        /*0020*/ 	.word	0x00000000
.L_5:


//--------------------- .nv.compat                --------------------------
	.section	.nv.compat,"",@"SHT_CUDA_COMPAT_INFO"
	.align	4
        /*0000*/ 	.byte	0x02, 0x09, 0x00, 0x00, 0x02, 0x02, 0x01, 0x00, 0x02, 0x05, 0x05, 0x00, 0x03, 0x07, 0x01, 0x01
        /*0010*/ 	.byte	0x02, 0x03, 0x00, 0x00, 0x02, 0x06, 0x01, 0x00, 0x04, 0x0b, 0x08, 0x00, 0x09, 0x00, 0x00, 0x00
        /*0020*/ 	.byte	0x00, 0x00, 0x00, 0x00


//--------------------- .nv.info._Z14_AFFINE_KERNELPiiS_iiiiiii --------------------------
	.section	.nv.info._Z14_AFFINE_KERNELPiiS_iiiiiii,"",@"SHT_CUDA_INFO"
	.sectionflags	@""
	.align	4


	//----- nvinfo : EIATTR_CUDA_API_VERSION
	.align		4
        /*0000*/ 	.byte	0x04, 0x37
        /*0002*/ 	.short	(.L_7 - .L_6)
.L_6:
        /*0004*/ 	.word	0x00000082


	//----- nvinfo : EIATTR_KPARAM_INFO
	.align		4
.L_7:
        /*0008*/ 	.byte	0x04, 0x17
        /*000a*/ 	.short	(.L_9 - .L_8)
.L_8:
        /*000c*/ 	.word	0x00000000
        /*0010*/ 	.short	0x0009
        /*0012*/ 	.short	0x0030
        /*0014*/ 	.byte	0x00, 0xf0, 0x11, 0x00


	//----- nvinfo : EIATTR_KPARAM_INFO
	.align		4
.L_9:
        /*0018*/ 	.byte	0x04, 0x17
        /*001a*/ 	.short	(.L_11 - .L_10)
.L_10:
        /*001c*/ 	.word	0x00000000
        /*0020*/ 	.short	0x0008
        /*0022*/ 	.short	0x002c
        /*0024*/ 	.byte	0x00, 0xf0, 0x11, 0x00


	//----- nvinfo : EIATTR_KPARAM_INFO
	.align		4
.L_11:
        /*0028*/ 	.byte	0x04, 0x17
        /*002a*/ 	.short	(.L_13 - .L_12)
.L_12:
        /*002c*/ 	.word	0x00000000
        /*0030*/ 	.short	0x0007
        /*0032*/ 	.short	0x0028
        /*0034*/ 	.byte	0x00, 0xf0, 0x11, 0x00


	//----- nvinfo : EIATTR_KPARAM_INFO
	.align		4
.L_13:
        /*0038*/ 	.byte	0x04, 0x17
        /*003a*/ 	.short	(.L_15 - .L_14)
.L_14:
        /*003c*/ 	.word	0x00000000
        /*0040*/ 	.short	0x0006
        /*0042*/ 	.short	0x0024
        /*0044*/ 	.byte	0x00, 0xf0, 0x11, 0x00


	//----- nvinfo : EIATTR_KPARAM_INFO
	.align		4
.L_15:
        /*0048*/ 	.byte	0x04, 0x17
        /*004a*/ 	.short	(.L_17 - .L_16)
.L_16:
        /*004c*/ 	.word	0x00000000
        /*0050*/ 	.short	0x0005
        /*0052*/ 	.short	0x0020
        /*0054*/ 	.byte	0x00, 0xf0, 0x11, 0x00


	//----- nvinfo : EIATTR_KPARAM_INFO
	.align		4
.L_17:
        /*0058*/ 	.byte	0x04, 0x17
        /*005a*/ 	.short	(.L_19 - .L_18)
.L_18:
        /*005c*/ 	.word	0x00000000
        /*0060*/ 	.short	0x0004
        /*0062*/ 	.short	0x001c
        /*0064*/ 	.byte	0x00, 0xf0, 0x11, 0x00


	//----- nvinfo : EIATTR_KPARAM_INFO
	.align		4
.L_19:
        /*0068*/ 	.byte	0x04, 0x17
        /*006a*/ 	.short	(.L_21 - .L_20)
.L_20:
        /*006c*/ 	.word	0x00000000
        /*0070*/ 	.short	0x0003
        /*0072*/ 	.short	0x0018
        /*0074*/ 	.byte	0x00, 0xf0, 0x11, 0x00


	//----- nvinfo : EIATTR_KPARAM_INFO
	.align		4
.L_21:
        /*0078*/ 	.byte	0x04, 0x17
        /*007a*/ 	.short	(.L_23 - .L_22)
.L_22:
        /*007c*/ 	.word	0x00000000
        /*0080*/ 	.short	0x0002
        /*0082*/ 	.short	0x0010
        /*0084*/ 	.byte	0x00, 0xf5, 0x21, 0x00


	//----- nvinfo : EIATTR_KPARAM_INFO
	.align		4
.L_23:
        /*0088*/ 	.byte	0x04, 0x17
        /*008a*/ 	.short	(.L_25 - .L_24)
.L_24:
        /*008c*/ 	.word	0x00000000
        /*0090*/ 	.short	0x0001
        /*0092*/ 	.short	0x0008
        /*0094*/ 	.byte	0x00, 0xf0, 0x11, 0x00


	//----- nvinfo : EIATTR_KPARAM_INFO
	.align		4
.L_25:
        /*0098*/ 	.byte	0x04, 0x17
        /*009a*/ 	.short	(.L_27 - .L_26)
.L_26:
        /*009c*/ 	.word	0x00000000
        /*00a0*/ 	.short	0x0000
        /*00a2*/ 	.short	0x0000
        /*00a4*/ 	.byte	0x00, 0xf5, 0x21, 0x00


	//----- nvinfo : EIATTR_SPARSE_MMA_MASK
	.align		4
.L_27:
        /*00a8*/ 	.byte	0x03, 0x50
        /*00aa*/ 	.short	0x0000


	//----- nvinfo : EIATTR_MAXREG_COUNT
	.align		4
        /*00ac*/ 	.byte	0x03, 0x1b
        /*00ae*/ 	.short	0x00ff


	//----- nvinfo : EIATTR_MERCURY_ISA_VERSION
	.align		4
        /*00b0*/ 	.byte	0x03, 0x5f
        /*00b2*/ 	.short	0x0101


	//----- nvinfo : EIATTR_VRC_CTA_INIT_COUNT
	.align		4
        /*00b4*/ 	.byte	0x02, 0x4a
	.zero		1
	.zero		1


	//----- nvinfo : EIATTR_EXIT_INSTR_OFFSETS
	.align		4
        /*00b8*/ 	.byte	0x04, 0x1c
        /*00ba*/ 	.short	(.L_29 - .L_28)


	//   ....[0]....
.L_28:
        /*00bc*/ 	.word	0x00000110


	//   ....[1]....
        /*00c0*/ 	.word	0x00000150


	//   ....[2]....
        /*00c4*/ 	.word	0x00000260


	//----- nvinfo : EIATTR_CBANK_PARAM_SIZE
	.align		4
.L_29:
        /*00c8*/ 	.byte	0x03, 0x19
        /*00ca*/ 	.short	0x0034


	//----- nvinfo : EIATTR_PARAM_CBANK
	.align		4
        /*00cc*/ 	.byte	0x04, 0x0a
        /*00ce*/ 	.short	(.L_31 - .L_30)
	.align		4
.L_30:
        /*00d0*/ 	.word	index@(.nv.constant0._Z14_AFFINE_KERNELPiiS_iiiiiii)
        /*00d4*/ 	.short	0x0380
        /*00d6*/ 	.short	0x0034


	//----- nvinfo : EIATTR_SW_WAR
	.align		4
.L_31:
        /*00d8*/ 	.byte	0x04, 0x36
        /*00da*/ 	.short	(.L_33 - .L_32)
.L_32:
        /*00dc*/ 	.word	0x00000008
.L_33:


//--------------------- .nv.callgraph             --------------------------
	.section	.nv.callgraph,"",@"SHT_CUDA_CALLGRAPH"
	.align	4
	.sectionentsize	8
	.align		4
        /*0000*/ 	.word	0x00000000
	.align		4
        /*0004*/ 	.word	0xffffffff
	.align		4
        /*0008*/ 	.word	0x00000000
	.align		4
        /*000c*/ 	.word	0xfffffffe
	.align		4
        /*0010*/ 	.word	0x00000000
	.align		4
        /*0014*/ 	.word	0xfffffffd
	.align		4
        /*0018*/ 	.word	0x00000000
	.align		4
        /*001c*/ 	.word	0xfffffffc


//--------------------- .text._Z14_AFFINE_KERNELPiiS_iiiiiii --------------------------
	.section	.text._Z14_AFFINE_KERNELPiiS_iiiiiii,"ax",@progbits
	.align	128
        .global         _Z14_AFFINE_KERNELPiiS_iiiiiii
        .type           _Z14_AFFINE_KERNELPiiS_iiiiiii,@function
        .size           _Z14_AFFINE_KERNELPiiS_iiiiiii,(.L_x_1 - _Z14_AFFINE_KERNELPiiS_iiiiiii)
        .other          _Z14_AFFINE_KERNELPiiS_iiiiiii,@"STO_CUDA_ENTRY STV_DEFAULT"
_Z14_AFFINE_KERNELPiiS_iiiiiii:
.text._Z14_AFFINE_KERNELPiiS_iiiiiii:
[----:B------:R-:W-:Y:S01]  /*0000*/  LDC R1, c[0x0][0x37c] ;  /* 0x0000df00ff017b82 */ /* 0x000fe20000000800 */
[----:B------:R-:W0:Y:S07]  /*0010*/  S2R R0, SR_CTAID.X ;  /* 0x0000000000007919 */ /* 0x000e2e0000002500 */
[----:B------:R-:W0:Y:S01]  /*0020*/  LDC R7, c[0x0][0x3b0] ;  /* 0x0000ec00ff077b82 */ /* 0x000e220000000800 */
[----:B------:R-:W0:Y:S01]  /*0030*/  LDCU UR4, c[0x0][0x370] ;  /* 0x00006e00ff0477ac */ /* 0x000e220008000800 */
[----:B------:R-:W1:Y:S01]  /*0040*/  S2R R3, SR_TID.X ;  /* 0x0000000000037919 */ /* 0x000e620000002100 */
[----:B------:R-:W1:Y:S01]  /*0050*/  LDCU UR5, c[0x0][0x360] ;  /* 0x00006c00ff0577ac */ /* 0x000e620008000800 */
[----:B------:R-:W2:Y:S01]  /*0060*/  S2R R2, SR_CTAID.Y ;  /* 0x0000000000027919 */ /* 0x000ea20000002600 */
[----:B------:R-:W3:Y:S01]  /*0070*/  LDCU.64 UR8, c[0x0][0x3a0] ;  /* 0x00007400ff0877ac */ /* 0x000ee20008000a00 */
[----:B------:R-:W4:Y:S01]  /*0080*/  S2R R5, SR_TID.Y ;  /* 0x0000000000057919 */ /* 0x000f220000002200 */
[----:B------:R-:W2:Y:S01]  /*0090*/  LDCU UR6, c[0x0][0x374] ;  /* 0x00006e80ff0677ac */ /* 0x000ea20008000800 */
[----:B0-----:R-:W-:Y:S01]  /*00a0*/  IMAD R0, R7, UR4, R0 ;  /* 0x0000000407007c24 */ /* 0x001fe2000f8e0200 */
[----:B------:R-:W4:Y:S03]  /*00b0*/  LDCU UR4, c[0x0][0x364] ;  /* 0x00006c80ff0477ac */ /* 0x000f260008000800 */
[----:B-1----:R-:W-:-:S02]  /*00c0*/  IMAD R3, R0, UR5, R3 ;  /* 0x0000000500037c24 */ /* 0x002fc4000f8e0203 */
[----:B--2---:R-:W-:-:S03]  /*00d0*/  IMAD R0, R7, UR6, R2 ;  /* 0x0000000607007c24 */ /* 0x004fc6000f8e0202 */
[----:B---3--:R-:W-:-:S04]  /*00e0*/  ISETP.GT.AND P0, PT, R3, UR9, PT ;  /* 0x0000000903007c0c */ /* 0x008fc8000bf04270 */
[----:B------:R-:W-:Y:S01]  /*00f0*/  ISETP.LT.OR P0, PT, R3, UR8, P0 ;  /* 0x0000000803007c0c */ /* 0x000fe20008701670 */
[----:B----4-:R-:W-:-:S12]  /*0100*/  IMAD R0, R0, UR4, R5 ;  /* 0x0000000400007c24 */ /* 0x010fd8000f8e0205 */
[----:B------:R-:W-:Y:S05]  /*0110*/  @P0 EXIT ;  /* 0x000000000000094d */ /* 0x000fea0003800000 */
[----:B------:R-:W0:Y:S02]  /*0120*/  LDCU.64 UR4, c[0x0][0x3a8] ;  /* 0x00007500ff0477ac */ /* 0x000e240008000a00 */
[----:B0-----:R-:W-:-:S04]  /*0130*/  ISETP.GT.AND P0, PT, R0, UR5, PT ;  /* 0x0000000500007c0c */ /* 0x001fc8000bf04270 */
[----:B------:R-:W-:-:S13]  /*0140*/  ISETP.LT.OR P0, PT, R0, UR4, P0 ;  /* 0x0000000400007c0c */ /* 0x000fda0008701670 */
[----:B------:R-:W-:Y:S05]  /*0150*/  @P0 EXIT ;  /* 0x000000000000094d */ /* 0x000fea0003800000 */
[----:B------:R-:W0:Y:S01]  /*0160*/  LDC R8, c[0x0][0x39c] ;  /* 0x0000e700ff087b82 */ /* 0x000e220000000800 */
[----:B------:R-:W-:Y:S01]  /*0170*/  IADD3 R2, PT, PT, R3, 0x3, RZ ;  /* 0x0000000303027810 */ /* 0x000fe20007ffe0ff */
[----:B------:R-:W1:Y:S06]  /*0180*/  LDCU.64 UR4, c[0x0][0x358] ;  /* 0x00006b00ff0477ac */ /* 0x000e6c0008000a00 */
[----:B------:R-:W2:Y:S08]  /*0190*/  LDC.64 R4, c[0x0][0x380] ;  /* 0x0000e000ff047b82 */ /* 0x000eb00000000a00 */
[----:B------:R-:W3:Y:S01]  /*01a0*/  LDC.64 R6, c[0x0][0x390] ;  /* 0x0000e400ff067b82 */ /* 0x000ee20000000a00 */
[----:B0-----:R-:W-:-:S05]  /*01b0*/  IMAD R9, R2, R8, RZ ;  /* 0x0000000802097224 */ /* 0x001fca00078e02ff */
[----:B------:R-:W-:Y:S01]  /*01c0*/  IADD3 R11, PT, PT, R0, 0x4, R9 ;  /* 0x00000004000b7810 */ /* 0x000fe20007ffe009 */
[----:B--2---:R-:W-:-:S06]  /*01d0*/  IMAD.WIDE R4, R3, 0x4, R4 ;  /* 0x0000000403047825 */ /* 0x004fcc00078e0204 */
[----:B-1----:R-:W2:Y:S01]  /*01e0*/  LDG.E R5, desc[UR4][R4.64] ;  /* 0x0000000404057981 */ /* 0x002ea2000c1e1900 */
[----:B---3--:R-:W-:-:S06]  /*01f0*/  IMAD.WIDE R2, R11, 0x4, R6 ;  /* 0x000000040b027825 */ /* 0x008fcc00078e0206 */
[----:B------:R-:W2:Y:S01]  /*0200*/  LDG.E R2, desc[UR4][R2.64] ;  /* 0x0000000402027981 */ /* 0x000ea2000c1e1900 */
[----:B------:R-:W-:-:S05]  /*0210*/  IMAD R9, R8, -0x3, R9 ;  /* 0xfffffffd08097824 */ /* 0x000fca00078e0209 */
[----:B------:R-:W-:-:S05]  /*0220*/  IADD3 R9, PT, PT, R0, R9, RZ ;  /* 0x0000000900097210 */ /* 0x000fca0007ffe0ff */
[----:B------:R-:W-:Y:S01]  /*0230*/  IMAD.WIDE R6, R9, 0x4, R6 ;  /* 0x0000000409067825 */ /* 0x000fe200078e0206 */
[----:B--2---:R-:W-:-:S05]  /*0240*/  IADD3 R9, PT, PT, R2, R5, RZ ;  /* 0x0000000502097210 */ /* 0x004fca0007ffe0ff */
[----:B------:R-:W-:Y:S01]  /*0250*/  STG.E desc[UR4][R6.64], R9 ;  /* 0x0000000906007986 */ /* 0x000fe2000c101904 */
[----:B------:R-:W-:Y:S05]  /*0260*/  EXIT ;  /* 0x000000000000794d */ /* 0x000fea0003800000 */
.L_x_0:
[----:B------:R-:W-:-:S00]  /*0270*/  BRA `(.L_x_0) ;  /* 0xfffffffc00fc7947 */ /* 0x000fc0000383ffff */
[----:B------:R-:W-:-:S00]  /*0280*/  NOP ;  /* 0x0000000000007918 */ /* 0x000fc00000000000 */
[----:B------:R-:W-:-:S00]  /*0290*/  NOP ;  /* 0x0000000000007918 */ /* 0x000fc00000000000 */
[----:B------:R-:W-:-:S00]  /*02a0*/  NOP ;  /* 0x0000000000007918 */ /* 0x000fc00000000000 */
[----:B------:R-:W-:-:S00]  /*02b0*/  NOP ;  /* 0x0000000000007918 */ /* 0x000fc00000000000 */
[----:B------:R-:W-:-:S00]  /*02c0*/  NOP ;  /* 0x0000000000007918 */ /* 0x000fc00000000000 */
[----:B------:R-:W-:-:S00]  /*02d0*/  NOP ;  /* 0x0000000000007918 */ /* 0x000fc00000000000 */
[----:B------:R-:W-:-:S00]  /*02e0*/  NOP ;  /* 0x0000000000007918 */ /* 0x000fc00000000000 */
[----:B------:R-:W-:-:S00]  /*02f0*/  NOP ;  /* 0x0000000000007918 */ /* 0x000fc00000000000 */
.L_x_1:


//--------------------- .nv.shared.reserved.0     --------------------------
	.section	.nv.shared.reserved.0,"aw",@nobits
	.weak		__nv_reservedSMEM_offset_0_alias
	.size		__nv_reservedSMEM_offset_0_alias, 0, 64
	.other		__nv_reservedSMEM_offset_0_alias,@"STO_CUDA_RESERVED_SHARED STV_DEFAULT"
__nv_reservedSMEM_offset_0_alias:
	.zero		0
	.zero		64


//--------------------- .nv.constant0._Z14_AFFINE_KERNELPiiS_iiiiiii --------------------------
	.section	.nv.constant0._Z14_AFFINE_KERNELPiiS_iiiiiii,"a",@progbits
	.sectionflags	@""
	.align	4
.nv.constant0._Z14_AFFINE_KERNELPiiS_iiiiiii:
	.zero		948


//--------------------- SYMBOLS --------------------------

	.type		.nv.reservedSmem.offset0,@object
	.size		.nv.reservedSmem.offset0,0x4
